//
// Generated by NVIDIA NVVM Compiler
//
// Compiler Build ID: CL-36424714
// Cuda compilation tools, release 13.0, V13.0.88
// Based on NVVM 20.0.0
//

.version 9.0
.target sm_100
.address_size 64

	// .globl	_Z21memory_compute_kernelPhi

.visible .entry _Z21memory_compute_kernelPhi(
	.param .u64 .ptr .align 1 _Z21memory_compute_kernelPhi_param_0,
	.param .u32 _Z21memory_compute_kernelPhi_param_1
)
{
	.reg .pred 	%p<9>;
	.reg .b16 	%rs<2>;
	.reg .b32 	%r<26>;
	.reg .b64 	%rd<44>;

	ld.param.u64 	%rd17, [_Z21memory_compute_kernelPhi_param_0];
	ld.param.u32 	%r14, [_Z21memory_compute_kernelPhi_param_1];
	cvta.to.global.u64 	%rd1, %rd17;
	mov.u32 	%r15, %ctaid.x;
	mov.u32 	%r16, %ntid.x;
	mov.u32 	%r17, %tid.x;
	mad.lo.s32 	%r1, %r15, %r16, %r17;
	mov.u32 	%r18, %nctaid.x;
	mul.lo.s32 	%r2, %r16, %r18;
	add.s32 	%r3, %r1, %r2;
	max.s32 	%r19, %r14, %r3;
	setp.lt.s32 	%p1, %r3, %r14;
	selp.u32 	%r4, 1, 0, %p1;
	add.s32 	%r20, %r3, %r4;
	sub.s32 	%r5, %r19, %r20;
	cvt.s64.s32 	%rd18, %r1;
	add.s64 	%rd2, %rd1, %rd18;
	cvt.s64.s32 	%rd19, %r2;
	add.s64 	%rd3, %rd2, %rd19;
	add.s32 	%r6, %r3, %r2;
	add.s64 	%rd4, %rd3, %rd19;
	add.s32 	%r7, %r6, %r2;
	mov.b64 	%rd43, 0;
	div.u32 	%r21, %r5, %r2;
	add.s32 	%r8, %r21, %r4;
$L__BB0_1:
	setp.ge.s32 	%p2, %r1, %r14;
	@%p2 bra 	$L__BB0_9;
	and.b32  	%r9, %r8, 3;
	setp.eq.s32 	%p3, %r9, 3;
	mov.u32 	%r23, %r1;
	@%p3 bra 	$L__BB0_7;
	ld.global.u8 	%rd21, [%rd2];
	add.s64 	%rd39, %rd43, %rd21;
	setp.eq.s32 	%p4, %r9, 0;
	mov.u32 	%r23, %r3;
	@%p4 bra 	$L__BB0_6;
	ld.global.u8 	%rd22, [%rd3];
	add.s64 	%rd39, %rd39, %rd22;
	setp.eq.s32 	%p5, %r9, 1;
	mov.u32 	%r23, %r6;
	@%p5 bra 	$L__BB0_6;
	ld.global.u8 	%rd23, [%rd4];
	add.s64 	%rd39, %rd39, %rd23;
	mov.u32 	%r23, %r7;
$L__BB0_6:
	and.b64  	%rd43, %rd39, 4294967295;
$L__BB0_7:
	setp.lt.u32 	%p6, %r8, 3;
	@%p6 bra 	$L__BB0_9;
$L__BB0_8:
	cvt.s64.s32 	%rd25, %r23;
	add.s64 	%rd26, %rd1, %rd25;
	ld.global.u8 	%rd27, [%rd26];
	add.s64 	%rd28, %rd43, %rd27;
	add.s64 	%rd29, %rd26, %rd19;
	ld.global.u8 	%rd30, [%rd29];
	add.s64 	%rd31, %rd28, %rd30;
	add.s64 	%rd32, %rd29, %rd19;
	ld.global.u8 	%rd33, [%rd32];
	add.s64 	%rd34, %rd31, %rd33;
	add.s64 	%rd35, %rd32, %rd19;
	ld.global.u8 	%rd36, [%rd35];
	add.s64 	%rd37, %rd34, %rd36;
	and.b64  	%rd43, %rd37, 4294967295;
	shl.b32 	%r22, %r2, 2;
	add.s32 	%r23, %r22, %r23;
	setp.lt.s32 	%p7, %r23, %r14;
	@%p7 bra 	$L__BB0_8;
$L__BB0_9:
	setp.ne.s64 	%p8, %rd43, 0;
	@%p8 bra 	$L__BB0_1;
	mov.b16 	%rs1, 1;
	st.global.u8 	[%rd1], %rs1;
	bra.uni 	$L__BB0_1;

}


// ===== COMPILED SASS (sm_100) =====

	.target	sm_100

	.elftype	@"ET_EXEC"


//--------------------- .note.nv.tkinfo           --------------------------
	.section	.note.nv.tkinfo,"",@"SHT_NOTE"
	.sectionflags	@"SHF_NOTE_NV_TKINFO"
	.tkinfo
        /*0018*/ 	.word	0x00000002
        /*0030*/ 	.string	""
        /*0030*/ 	.string	"ptxas"
        /*0030*/ 	.string	"Cuda compilation tools, release 13.0, V13.0.88"
        /*0030*/ 	.string	"Build cuda_13.0.r13.0/compiler.36424714_0"
        /*0030*/ 	.string	"-arch sm_100 -m 64 "



//--------------------- .note.nv.cuinfo           --------------------------
	.section	.note.nv.cuinfo,"",@"SHT_NOTE"
	.sectionflags	@"SHF_NOTE_NV_CUINFO"
        /*0018*/ 	.short	0x0002
        /*001a*/ 	.short	0x0064
        /*001c*/ 	.short	0x0082
	.zero		2


//--------------------- .nv.info                  --------------------------
	.section	.nv.info,"",@"SHT_CUDA_INFO"
	.align	4


	//----- nvinfo : EIATTR_REGCOUNT
	.align		4
        /*0000*/ 	.byte	0x04, 0x2f
        /*0002*/ 	.short	(.L_1 - .L_0)
	.align		4
.L_0:
        /*0004*/ 	.word	index@(_Z21memory_compute_kernelPhi)
        /*0008*/ 	.word	0x0000001b


	//----- nvinfo : EIATTR_FRAME_SIZE
	.align		4
.L_1:
        /*000c*/ 	.byte	0x04, 0x11
        /*000e*/ 	.short	(.L_3 - .L_2)
	.align		4
.L_2:
        /*0010*/ 	.word	index@(_Z21memory_compute_kernelPhi)
        /*0014*/ 	.word	0x00000000


	//----- nvinfo : EIATTR_MIN_STACK_SIZE
	.align		4
.L_3:
        /*0018*/ 	.byte	0x04, 0x12
        /*001a*/ 	.short	(.L_5 - .L_4)
	.align		4
.L_4:
        /*001c*/ 	.word	index@(_Z21memory_compute_kernelPhi)
        /*0020*/ 	.word	0x00000000
.L_5:


//--------------------- .nv.compat                --------------------------
	.section	.nv.compat,"",@"SHT_CUDA_COMPAT_INFO"
	.align	4
        /*0000*/ 	.byte	0x02, 0x09, 0x00, 0x00, 0x02, 0x02, 0x01, 0x00, 0x02, 0x05, 0x05, 0x00, 0x03, 0x07, 0x01, 0x01
        /*0010*/ 	.byte	0x02, 0x03, 0x00, 0x00, 0x02, 0x06, 0x01, 0x00, 0x04, 0x0b, 0x08, 0x00, 0x09, 0x00, 0x00, 0x00
        /*0020*/ 	.byte	0x00, 0x00, 0x00, 0x00


//--------------------- .nv.info._Z21memory_compute_kernelPhi --------------------------
	.section	.nv.info._Z21memory_compute_kernelPhi,"",@"SHT_CUDA_INFO"
	.sectionflags	@""
	.align	4


	//----- nvinfo : EIATTR_CUDA_API_VERSION
	.align		4
        /*0000*/ 	.byte	0x04, 0x37
        /*0002*/ 	.short	(.L_7 - .L_6)
.L_6:
        /*0004*/ 	.word	0x00000082


	//----- nvinfo : EIATTR_KPARAM_INFO
	.align		4
.L_7:
        /*0008*/ 	.byte	0x04, 0x17
        /*000a*/ 	.short	(.L_9 - .L_8)
.L_8:
        /*000c*/ 	.word	0x00000000
        /*0010*/ 	.short	0x0001
        /*0012*/ 	.short	0x0008
        /*0014*/ 	.byte	0x00, 0xf0, 0x11, 0x00


	//----- nvinfo : EIATTR_KPARAM_INFO
	.align		4
.L_9:
        /*0018*/ 	.byte	0x04, 0x17
        /*001a*/ 	.short	(.L_11 - .L_10)
.L_10:
        /*001c*/ 	.word	0x00000000
        /*0020*/ 	.short	0x0000
        /*0022*/ 	.short	0x0000
        /*0024*/ 	.byte	0x00, 0xf5, 0x21, 0x00


	//----- nvinfo : EIATTR_SPARSE_MMA_MASK
	.align		4
.L_11:
        /*0028*/ 	.byte	0x03, 0x50
        /*002a*/ 	.short	0x0000


	//----- nvinfo : EIATTR_MAXREG_COUNT
	.align		4
        /*002c*/ 	.byte	0x03, 0x1b
        /*002e*/ 	.short	0x00ff


	//----- nvinfo : EIATTR_MERCURY_ISA_VERSION
	.align		4
        /*0030*/ 	.byte	0x03, 0x5f
        /*0032*/ 	.short	0x0101


	//----- nvinfo : EIATTR_VRC_CTA_INIT_COUNT
	.align		4
        /*0034*/ 	.byte	0x02, 0x4a
	.zero		1
	.zero		1


	//----- nvinfo : EIATTR_CRS_STACK_SIZE
	.align		4
        /*0038*/ 	.byte	0x04, 0x1e
        /*003a*/ 	.short	(.L_13 - .L_12)
.L_12:
        /*003c*/ 	.word	0x00000000


	//----- nvinfo : EIATTR_CBANK_PARAM_SIZE
	.align		4
.L_13:
        /*0040*/ 	.byte	0x03, 0x19
        /*0042*/ 	.short	0x000c


	//----- nvinfo : EIATTR_PARAM_CBANK
	.align		4
        /*0044*/ 	.byte	0x04, 0x0a
        /*0046*/ 	.short	(.L_15 - .L_14)
	.align		4
.L_14:
        /*0048*/ 	.word	index@(.nv.constant0._Z21memory_compute_kernelPhi)
        /*004c*/ 	.short	0x0380
        /*004e*/ 	.short	0x000c


	//----- nvinfo : EIATTR_SW_WAR
	.align		4
.L_15:
        /*0050*/ 	.byte	0x04, 0x36
        /*0052*/ 	.short	(.L_17 - .L_16)
.L_16:
        /*0054*/ 	.word	0x00000008
.L_17:


//--------------------- .nv.callgraph             --------------------------
	.section	.nv.callgraph,"",@"SHT_CUDA_CALLGRAPH"
	.align	4
	.sectionentsize	8
	.align		4
        /*0000*/ 	.word	0x00000000
	.align		4
        /*0004*/ 	.word	0xffffffff
	.align		4
        /*0008*/ 	.word	0x00000000
	.align		4
        /*000c*/ 	.word	0xfffffffe
	.align		4
        /*0010*/ 	.word	0x00000000
	.align		4
        /*0014*/ 	.word	0xfffffffd
	.align		4
        /*0018*/ 	.word	0x00000000
	.align		4
        /*001c*/ 	.word	0xfffffffc


//--------------------- .text._Z21memory_compute_kernelPhi --------------------------
	.section	.text._Z21memory_compute_kernelPhi,"ax",@progbits
	.align	128
        .global         _Z21memory_compute_kernelPhi
        .type           _Z21memory_compute_kernelPhi,@function
        .size           _Z21memory_compute_kernelPhi,(.L_x_10 - _Z21memory_compute_kernelPhi)
        .other          _Z21memory_compute_kernelPhi,@"STO_CUDA_ENTRY STV_DEFAULT"
_Z21memory_compute_kernelPhi:
.text._Z21memory_compute_kernelPhi:
[----:B------:R-:W-:Y:S08]  /*0000*/  LDC R1, c[0x0][0x37c] ;  /* 0x0000df00ff017b82 */ /* 0x000ff00000000800 */
[----:B------:R-:W0:Y:S01]  /*0010*/  LDC R0, c[0x0][0x360] ;  /* 0x0000d800ff007b82 */ /* 0x000e220000000800 */
[----:B------:R-:W0:Y:S01]  /*0020*/  LDCU UR4, c[0x0][0x370] ;  /* 0x00006e00ff0477ac */ /* 0x000e220008000800 */
[----:B------:R-:W1:Y:S01]  /*0030*/  S2R R5, SR_TID.X ;  /* 0x0000000000057919 */ /* 0x000e620000002100 */
[----:B------:R-:W-:Y:S01]  /*0040*/  IMAD.MOV.U32 R23, RZ, RZ, RZ ;  /* 0x000000ffff177224 */ /* 0x000fe200078e00ff */
[----:B------:R-:W2:Y:S01]  /*0050*/  LDCU UR5, c[0x0][0x388] ;  /* 0x00007100ff0577ac */ /* 0x000ea20008000800 */
[----:B------:R-:W3:Y:S01]  /*0060*/  LDCU.64 UR6, c[0x0][0x358] ;  /* 0x00006b00ff0677ac */ /* 0x000ee20008000a00 */
[----:B------:R-:W4:Y:S01]  /*0070*/  LDCU.64 UR8, c[0x0][0x380] ;  /* 0x00007000ff0877ac */ /* 0x000f220008000a00 */
[----:B0-----:R-:W-:Y:S01]  /*0080*/  IMAD R17, R0, UR4, RZ ;  /* 0x0000000400117c24 */ /* 0x001fe2000f8e02ff */
[----:B------:R-:W1:Y:S03]  /*0090*/  S2UR UR4, SR_CTAID.X ;  /* 0x00000000000479c3 */ /* 0x000e660000002500 */
[----:B------:R-:W0:Y:S01]  /*00a0*/  I2F.U32.RP R4, R17 ;  /* 0x0000001100047306 */ /* 0x000e220000209000 */
[--C-:B------:R-:W-:Y:S01]  /*00b0*/  IMAD.MOV R7, RZ, RZ, -R17.reuse ;  /* 0x000000ffff077224 */ /* 0x100fe200078e0a11 */
[----:B------:R-:W-:-:S06]  /*00c0*/  SHF.R.S32.HI R19, RZ, 0x1f, R17 ;  /* 0x0000001fff137819 */ /* 0x000fcc0000011411 */
[----:B0-----:R-:W0:Y:S01]  /*00d0*/  MUFU.RCP R4, R4 ;  /* 0x0000000400047308 */ /* 0x001e220000001000 */
[----:B-1----:R-:W-:-:S04]  /*00e0*/  IMAD R0, R0, UR4, R5 ;  /* 0x0000000400007c24 */ /* 0x002fc8000f8e0205 */
[----:B------:R-:W-:-:S04]  /*00f0*/  IMAD.IADD R16, R0, 0x1, R17 ;  /* 0x0000000100107824 */ /* 0x000fc800078e0211 */
[C---:B------:R-:W-:Y:S01]  /*0100*/  IMAD.IADD R18, R17.reuse, 0x1, R16 ;  /* 0x0000000111127824 */ /* 0x040fe200078e0210 */
[----:B--2---:R-:W-:Y:S01]  /*0110*/  ISETP.GE.AND P0, PT, R16, UR5, PT ;  /* 0x0000000510007c0c */ /* 0x004fe2000bf06270 */
[----:B0-----:R-:W-:Y:S01]  /*0120*/  VIADD R2, R4, 0xffffffe ;  /* 0x0ffffffe04027836 */ /* 0x001fe20000000000 */
[----:B------:R-:W-:Y:S01]  /*0130*/  VIMNMX R5, PT, PT, R16, UR5, !PT ;  /* 0x0000000510057c48 */ /* 0x000fe2000ffe0100 */
[----:B------:R-:W0:Y:S01]  /*0140*/  LDCU.64 UR4, c[0x0][0x380] ;  /* 0x00007000ff0477ac */ /* 0x000e220008000a00 */
[----:B------:R-:W-:Y:S01]  /*0150*/  SEL R20, RZ, 0x1, P0 ;  /* 0x00000001ff147807 */ /* 0x000fe20000000000 */
[----:B------:R1:W2:Y:S01]  /*0160*/  F2I.FTZ.U32.TRUNC.NTZ R3, R2 ;  /* 0x0000000200037305 */ /* 0x0002a2000021f000 */
[C---:B------:R-:W-:Y:S01]  /*0170*/  ISETP.NE.U32.AND P0, PT, R17.reuse, RZ, PT ;  /* 0x000000ff1100720c */ /* 0x040fe20003f05070 */
[----:B------:R-:W-:Y:S02]  /*0180*/  IMAD.IADD R24, R17, 0x1, R18 ;  /* 0x0000000111187824 */ /* 0x000fe400078e0212 */
[----:B-1----:R-:W-:-:S02]  /*0190*/  IMAD.MOV.U32 R2, RZ, RZ, RZ ;  /* 0x000000ffff027224 */ /* 0x002fc400078e00ff */
[----:B--2---:R-:W-:Y:S01]  /*01a0*/  IMAD R7, R7, R3, RZ ;  /* 0x0000000307077224 */ /* 0x004fe200078e02ff */
[C---:B0-----:R-:W-:Y:S01]  /*01b0*/  IADD3 R6, P3, PT, R0.reuse, UR4, RZ ;  /* 0x0000000400067c10 */ /* 0x041fe2000ff7e0ff */
[----:B------:R-:W-:Y:S02]  /*01c0*/  UMOV UR4, URZ ;  /* 0x000000ff00047c82 */ /* 0x000fe40008000000 */
[----:B------:R-:W-:Y:S01]  /*01d0*/  IMAD.HI.U32 R3, R3, R7, R2 ;  /* 0x0000000703037227 */ /* 0x000fe200078e0002 */
[----:B------:R-:W-:Y:S02]  /*01e0*/  IADD3 R2, PT, PT, R5, -R16, -R20 ;  /* 0x8000001005027210 */ /* 0x000fe40007ffe814 */
[----:B------:R-:W-:-:S03]  /*01f0*/  LEA.HI.X.SX32 R7, R0, UR5, 0x1, P3 ;  /* 0x0000000500077c11 */ /* 0x000fc600098f0eff */
[----:B------:R-:W-:-:S04]  /*0200*/  IMAD.HI.U32 R3, R3, R2, RZ ;  /* 0x0000000203037227 */ /* 0x000fc800078e00ff */
[----:B------:R-:W-:-:S04]  /*0210*/  IMAD.MOV R4, RZ, RZ, -R3 ;  /* 0x000000ffff047224 */ /* 0x000fc800078e0a03 */
[----:B------:R-:W-:-:S05]  /*0220*/  IMAD R2, R17, R4, R2 ;  /* 0x0000000411027224 */ /* 0x000fca00078e0202 */
[----:B------:R-:W-:-:S13]  /*0230*/  ISETP.GE.U32.AND P1, PT, R2, R17, PT ;  /* 0x000000110200720c */ /* 0x000fda0003f26070 */
[----:B------:R-:W-:Y:S02]  /*0240*/  @P1 IMAD.IADD R2, R2, 0x1, -R17 ;  /* 0x0000000102021824 */ /* 0x000fe400078e0a11 */
[----:B------:R-:W-:Y:S01]  /*0250*/  @P1 VIADD R3, R3, 0x1 ;  /* 0x0000000103031836 */ /* 0x000fe20000000000 */
[----:B------:R-:W-:Y:S02]  /*0260*/  IADD3 R4, P1, PT, R17, R6, RZ ;  /* 0x0000000611047210 */ /* 0x000fe40007f3e0ff */
[----:B------:R-:W-:Y:S02]  /*0270*/  ISETP.GE.U32.AND P2, PT, R2, R17, PT ;  /* 0x000000110200720c */ /* 0x000fe40003f46070 */
[----:B------:R-:W-:-:S11]  /*0280*/  IADD3.X R5, PT, PT, R19, R7, RZ, P1, !PT ;  /* 0x0000000713057210 */ /* 0x000fd60000ffe4ff */
[----:B------:R-:W-:Y:S01]  /*0290*/  @P2 VIADD R3, R3, 0x1 ;  /* 0x0000000103032836 */ /* 0x000fe20000000000 */
[----:B------:R-:W-:Y:S02]  /*02a0*/  @!P0 LOP3.LUT R3, RZ, R17, RZ, 0x33, !PT ;  /* 0x00000011ff038212 */ /* 0x000fe400078e33ff */
[----:B------:R-:W-:-:S03]  /*02b0*/  IADD3 R2, P0, PT, R17, R4, RZ ;  /* 0x0000000411027210 */ /* 0x000fc60007f1e0ff */
[----:B------:R-:W-:Y:S02]  /*02c0*/  IMAD.IADD R20, R20, 0x1, R3 ;  /* 0x0000000114147824 */ /* 0x000fe400078e0203 */
[----:B---34-:R-:W-:-:S08]  /*02d0*/  IMAD.X R3, R19, 0x1, R5, P0 ;  /* 0x0000000113037824 */ /* 0x018fd000000e0605 */
.L_x_8:
[----:B0-----:R-:W-:Y:S01]  /*02e0*/  BSSY.RECONVERGENT B0, `(.L_x_0) ;  /* 0x0000030000007945 */ /* 0x001fe20003800200 */
.L_x_7:
[----:B------:R-:W0:Y:S01]  /*02f0*/  LDC R21, c[0x0][0x388] ;  /* 0x0000e200ff157b82 */ /* 0x000e220000000800 */
[----:B------:R-:W-:Y:S01]  /*0300*/  BSSY.RECONVERGENT B1, `(.L_x_1) ;  /* 0x000002a000017945 */ /* 0x000fe20003800200 */
[----:B0-----:R-:W-:-:S13]  /*0310*/  ISETP.GE.AND P0, PT, R0, R21, PT ;  /* 0x000000150000720c */ /* 0x001fda0003f06270 */
[----:B------:R-:W-:Y:S05]  /*0320*/  @P0 BRA `(.L_x_2) ;  /* 0x00000000009c0947 */ /* 0x000fea0003800000 */
[----:B------:R-:W-:Y:S01]  /*0330*/  LOP3.LUT R9, R20, 0x3, RZ, 0xc0, !PT ;  /* 0x0000000314097812 */ /* 0x000fe200078ec0ff */
[----:B------:R-:W-:Y:S01]  /*0340*/  BSSY.RECONVERGENT B2, `(.L_x_3) ;  /* 0x0000012000027945 */ /* 0x000fe20003800200 */
[----:B------:R-:W-:Y:S02]  /*0350*/  IMAD.MOV.U32 R22, RZ, RZ, R0 ;  /* 0x000000ffff167224 */ /* 0x000fe400078e0000 */
[----:B------:R-:W-:-:S13]  /*0360*/  ISETP.NE.AND P0, PT, R9, 0x3, PT ;  /* 0x000000030900780c */ /* 0x000fda0003f05270 */
[----:B------:R-:W-:Y:S05]  /*0370*/  @!P0 BRA `(.L_x_4) ;  /* 0x0000000000388947 */ /* 0x000fea0003800000 */
[----:B------:R-:W2:Y:S01]  /*0380*/  LDG.E.U8 R8, desc[UR6][R6.64] ;  /* 0x0000000606087981 */ /* 0x000ea2000c1e1100 */
[----:B------:R-:W-:Y:S01]  /*0390*/  ISETP.NE.AND P0, PT, R9, RZ, PT ;  /* 0x000000ff0900720c */ /* 0x000fe20003f05270 */
[----:B------:R-:W-:Y:S01]  /*03a0*/  BSSY.RECONVERGENT B3, `(.L_x_4) ;  /* 0x000000b000037945 */ /* 0x000fe20003800200 */
[----:B------:R-:W-:Y:S01]  /*03b0*/  MOV R22, R16 ;  /* 0x0000001000167202 */ /* 0x000fe20000000f00 */
[----:B--2---:R-:W-:-:S10]  /*03c0*/  IMAD.IADD R23, R8, 0x1, R23 ;  /* 0x0000000108177824 */ /* 0x004fd400078e0217 */
[----:B------:R-:W-:Y:S05]  /*03d0*/  @!P0 BRA `(.L_x_5) ;  /* 0x00000000001c8947 */ /* 0x000fea0003800000 */
[----:B------:R-:W-:Y:S01]  /*03e0*/  ISETP.NE.AND P0, PT, R9, 0x1, PT ;  /* 0x000000010900780c */ /* 0x000fe20003f05270 */
[----:B------:R-:W2:-:S12]  /*03f0*/  LDG.E.U8 R8, desc[UR6][R4.64] ;  /* 0x0000000604087981 */ /* 0x000e98000c1e1100 */
[----:B------:R-:W3:Y:S01]  /*0400*/  @P0 LDG.E.U8 R9, desc[UR6][R2.64] ;  /* 0x0000000602090981 */ /* 0x000ee2000c1e1100 */
[----:B------:R-:W-:Y:S02]  /*0410*/  IMAD.MOV.U32 R22, RZ, RZ, R18 ;  /* 0x000000ffff167224 */ /* 0x000fe400078e0012 */
[----:B------:R-:W-:Y:S02]  /*0420*/  @P0 IMAD.MOV.U32 R22, RZ, RZ, R24 ;  /* 0x000000ffff160224 */ /* 0x000fe400078e0018 */
[----:B--2---:R-:W-:-:S04]  /*0430*/  IMAD.IADD R23, R8, 0x1, R23 ;  /* 0x0000000108177824 */ /* 0x004fc800078e0217 */
[----:B---3--:R-:W-:-:S07]  /*0440*/  @P0 IMAD.IADD R23, R9, 0x1, R23 ;  /* 0x0000000109170824 */ /* 0x008fce00078e0217 */
.L_x_5:
[----:B------:R-:W-:Y:S05]  /*0450*/  BSYNC.RECONVERGENT B3 ;  /* 0x0000000000037941 */ /* 0x000fea0003800200 */
.L_x_4:
[----:B------:R-:W-:Y:S05]  /*0460*/  BSYNC.RECONVERGENT B2 ;  /* 0x0000000000027941 */ /* 0x000fea0003800200 */
.L_x_3:
[----:B------:R-:W-:-:S13]  /*0470*/  ISETP.GE.U32.AND P0, PT, R20, 0x3, PT ;  /* 0x000000031400780c */ /* 0x000fda0003f06070 */
[----:B------:R-:W-:Y:S05]  /*0480*/  @!P0 BRA `(.L_x_2) ;  /* 0x0000000000448947 */ /* 0x000fea0003800000 */
.L_x_6:
[----:B------:R-:W-:-:S04]  /*0490*/  IADD3 R8, P0, PT, R22, UR8, RZ ;  /* 0x0000000816087c10 */ /* 0x000fc8000ff1e0ff */
[----:B------:R-:W-:Y:S02]  /*04a0*/  LEA.HI.X.SX32 R9, R22, UR9, 0x1, P0 ;  /* 0x0000000916097c11 */ /* 0x000fe400080f0eff */
[----:B------:R-:W-:-:S03]  /*04b0*/  IADD3 R10, P0, PT, R17, R8, RZ ;  /* 0x00000008110a7210 */ /* 0x000fc60007f1e0ff */
[----:B------:R-:W2:Y:S01]  /*04c0*/  LDG.E.U8 R8, desc[UR6][R8.64] ;  /* 0x0000000608087981 */ /* 0x000ea2000c1e1100 */
[----:B------:R-:W-:Y:S02]  /*04d0*/  IADD3.X R11, PT, PT, R19, R9, RZ, P0, !PT ;  /* 0x00000009130b7210 */ /* 0x000fe400007fe4ff */
[----:B------:R-:W-:-:S03]  /*04e0*/  IADD3 R12, P0, PT, R17, R10, RZ ;  /* 0x0000000a110c7210 */ /* 0x000fc60007f1e0ff */
[----:B------:R-:W2:Y:S02]  /*04f0*/  LDG.E.U8 R10, desc[UR6][R10.64] ;  /* 0x000000060a0a7981 */ /* 0x000ea4000c1e1100 */
[----:B------:R-:W-:Y:S01]  /*0500*/  IMAD.X R13, R19, 0x1, R11, P0 ;  /* 0x00000001130d7824 */ /* 0x000fe200000e060b */
[----:B------:R-:W-:-:S04]  /*0510*/  IADD3 R14, P0, PT, R17, R12, RZ ;  /* 0x0000000c110e7210 */ /* 0x000fc80007f1e0ff */
[----:B------:R-:W3:Y:S01]  /*0520*/  LDG.E.U8 R12, desc[UR6][R12.64] ;  /* 0x000000060c0c7981 */ /* 0x000ee2000c1e1100 */
[----:B------:R-:W-:-:S06]  /*0530*/  IMAD.X R15, R19, 0x1, R13, P0 ;  /* 0x00000001130f7824 */ /* 0x000fcc00000e060d */
[----:B------:R-:W3:Y:S01]  /*0540*/  LDG.E.U8 R15, desc[UR6][R14.64] ;  /* 0x000000060e0f7981 */ /* 0x000ee2000c1e1100 */
[----:B------:R-:W-:-:S05]  /*0550*/  IMAD R22, R17, 0x4, R22 ;  /* 0x0000000411167824 */ /* 0x000fca00078e0216 */
[----:B------:R-:W-:Y:S02]  /*0560*/  ISETP.GE.AND P0, PT, R22, R21, PT ;  /* 0x000000151600720c */ /* 0x000fe40003f06270 */
[----:B--2---:R-:W-:-:S04]  /*0570*/  IADD3 R23, PT, PT, R10, R23, R8 ;  /* 0x000000170a177210 */ /* 0x004fc80007ffe008 */
[----:B---3--:R-:W-:-:S07]  /*0580*/  IADD3 R23, PT, PT, R15, R23, R12 ;  /* 0x000000170f177210 */ /* 0x008fce0007ffe00c */
[----:B------:R-:W-:Y:S05]  /*0590*/  @!P0 BRA `(.L_x_6) ;  /* 0xfffffffc00bc8947 */ /* 0x000fea000383ffff */
.L_x_2:
[----:B------:R-:W-:Y:S05]  /*05a0*/  BSYNC.RECONVERGENT B1 ;  /* 0x0000000000017941 */ /* 0x000fea0003800200 */
.L_x_1:
[----:B------:R-:W-:-:S04]  /*05b0*/  ISETP.NE.U32.AND P0, PT, R23, RZ, PT ;  /* 0x000000ff1700720c */ /* 0x000fc80003f05070 */
[----:B------:R-:W-:-:S13]  /*05c0*/  ISETP.NE.AND.EX P0, PT, RZ, UR4, PT, P0 ;  /* 0x00000004ff007c0c */ /* 0x000fda000bf05300 */
[----:B------:R-:W-:Y:S05]  /*05d0*/  @P0 BRA `(.L_x_7) ;  /* 0xfffffffc00440947 */ /* 0x000fea000383ffff */
[----:B------:R-:W-:Y:S05]  /*05e0*/  BSYNC.RECONVERGENT B0 ;  /* 0x0000000000007941 */ /* 0x000fea0003800200 */
.L_x_0:
[----:B------:R-:W0:Y:S01]  /*05f0*/  LDC.64 R8, c[0x0][0x380] ;  /* 0x0000e000ff087b82 */ /* 0x000e220000000a00 */
[----:B------:R-:W-:-:S05]  /*0600*/  IMAD.MOV.U32 R10, RZ, RZ, 0x1 ;  /* 0x00000001ff0a7424 */ /* 0x000fca00078e00ff */
[----:B0-----:R0:W-:Y:S01]  /*0610*/  STG.E.U8 desc[UR6][R8.64], R10 ;  /* 0x0000000a08007986 */ /* 0x0011e2000c101106 */
[----:B------:R-:W-:Y:S05]  /*0620*/  BRA `(.L_x_8) ;  /* 0xfffffffc002c7947 */ /* 0x000fea000383ffff */
.L_x_9:
[----:B------:R-:W-:-:S00]  /*0630*/  BRA `(.L_x_9) ;  /* 0xfffffffc00fc7947 */ /* 0x000fc0000383ffff */
[----:B------:R-:W-:-:S00]  /*0640*/  NOP ;  /* 0x0000000000007918 */ /* 0x000fc00000000000 */
        /* <DEDUP_REMOVED lines=11> */
.L_x_10:


//--------------------- .nv.shared.reserved.0     --------------------------
	.section	.nv.shared.reserved.0,"aw",@nobits
	.weak		__nv_reservedSMEM_offset_0_alias
	.size		__nv_reservedSMEM_offset_0_alias, 0, 64
	.other		__nv_reservedSMEM_offset_0_alias,@"STO_CUDA_RESERVED_SHARED STV_DEFAULT"
__nv_reservedSMEM_offset_0_alias:
	.zero		0
	.zero		64


//--------------------- .nv.constant0._Z21memory_compute_kernelPhi --------------------------
	.section	.nv.constant0._Z21memory_compute_kernelPhi,"a",@progbits
	.sectionflags	@""
	.align	4
.nv.constant0._Z21memory_compute_kernelPhi:
	.zero		908


//--------------------- SYMBOLS --------------------------

	.type		.nv.reservedSmem.offset0,@object
	.size		.nv.reservedSmem.offset0,0x4
